//
// Generated by NVIDIA NVVM Compiler
//
// Compiler Build ID: CL-36424714
// Cuda compilation tools, release 13.0, V13.0.88
// Based on NVVM 20.0.0
//

.version 9.0
.target sm_100
.address_size 64

	// .globl	_Z16add_mat_kernel_0PfS_S_i

.visible .entry _Z16add_mat_kernel_0PfS_S_i(
	.param .u64 .ptr .align 1 _Z16add_mat_kernel_0PfS_S_i_param_0,
	.param .u64 .ptr .align 1 _Z16add_mat_kernel_0PfS_S_i_param_1,
	.param .u64 .ptr .align 1 _Z16add_mat_kernel_0PfS_S_i_param_2,
	.param .u32 _Z16add_mat_kernel_0PfS_S_i_param_3
)
{
	.reg .pred 	%p<2>;
	.reg .b32 	%r<12>;
	.reg .b32 	%f<4>;
	.reg .b64 	%rd<11>;

	ld.param.u64 	%rd1, [_Z16add_mat_kernel_0PfS_S_i_param_0];
	ld.param.u64 	%rd2, [_Z16add_mat_kernel_0PfS_S_i_param_1];
	ld.param.u64 	%rd3, [_Z16add_mat_kernel_0PfS_S_i_param_2];
	ld.param.u32 	%r2, [_Z16add_mat_kernel_0PfS_S_i_param_3];
	mov.u32 	%r3, %ctaid.x;
	mov.u32 	%r4, %ntid.x;
	mov.u32 	%r5, %tid.x;
	mad.lo.s32 	%r6, %r3, %r4, %r5;
	mov.u32 	%r7, %ctaid.y;
	mov.u32 	%r8, %ntid.y;
	mov.u32 	%r9, %tid.y;
	mad.lo.s32 	%r10, %r7, %r8, %r9;
	mad.lo.s32 	%r1, %r2, %r10, %r6;
	mul.lo.s32 	%r11, %r2, %r2;
	setp.ge.s32 	%p1, %r1, %r11;
	@%p1 bra 	$L__BB0_2;
	cvta.to.global.u64 	%rd4, %rd1;
	cvta.to.global.u64 	%rd5, %rd2;
	cvta.to.global.u64 	%rd6, %rd3;
	mul.wide.s32 	%rd7, %r1, 4;
	add.s64 	%rd8, %rd4, %rd7;
	ld.global.f32 	%f1, [%rd8];
	add.s64 	%rd9, %rd5, %rd7;
	ld.global.f32 	%f2, [%rd9];
	add.f32 	%f3, %f1, %f2;
	add.s64 	%rd10, %rd6, %rd7;
	st.global.f32 	[%rd10], %f3;
$L__BB0_2:
	ret;

}
	// .globl	_Z16add_mat_kernel_1PfS_S_i
.visible .entry _Z16add_mat_kernel_1PfS_S_i(
	.param .u64 .ptr .align 1 _Z16add_mat_kernel_1PfS_S_i_param_0,
	.param .u64 .ptr .align 1 _Z16add_mat_kernel_1PfS_S_i_param_1,
	.param .u64 .ptr .align 1 _Z16add_mat_kernel_1PfS_S_i_param_2,
	.param .u32 _Z16add_mat_kernel_1PfS_S_i_param_3
)
{
	.reg .pred 	%p<2>;
	.reg .b32 	%r<7>;
	.reg .b32 	%f<4>;
	.reg .b64 	%rd<11>;

	ld.param.u64 	%rd1, [_Z16add_mat_kernel_1PfS_S_i_param_0];
	ld.param.u64 	%rd2, [_Z16add_mat_kernel_1PfS_S_i_param_1];
	ld.param.u64 	%rd3, [_Z16add_mat_kernel_1PfS_S_i_param_2];
	ld.param.u32 	%r2, [_Z16add_mat_kernel_1PfS_S_i_param_3];
	mov.u32 	%r3, %ctaid.x;
	mov.u32 	%r4, %ntid.x;
	mov.u32 	%r5, %tid.x;
	mad.lo.s32 	%r1, %r3, %r4, %r5;
	mul.lo.s32 	%r6, %r2, %r2;
	setp.ge.s32 	%p1, %r1, %r6;
	@%p1 bra 	$L__BB1_2;
	cvta.to.global.u64 	%rd4, %rd1;
	cvta.to.global.u64 	%rd5, %rd2;
	cvta.to.global.u64 	%rd6, %rd3;
	mul.wide.s32 	%rd7, %r1, 4;
	add.s64 	%rd8, %rd4, %rd7;
	ld.global.f32 	%f1, [%rd8];
	add.s64 	%rd9, %rd5, %rd7;
	ld.global.f32 	%f2, [%rd9];
	add.f32 	%f3, %f1, %f2;
	add.s64 	%rd10, %rd6, %rd7;
	st.global.f32 	[%rd10], %f3;
$L__BB1_2:
	ret;

}


// ===== COMPILED SASS (sm_100) =====

	.target	sm_100

	.elftype	@"ET_EXEC"


//--------------------- .note.nv.tkinfo           --------------------------
	.section	.note.nv.tkinfo,"",@"SHT_NOTE"
	.sectionflags	@"SHF_NOTE_NV_TKINFO"
	.tkinfo
        /*0018*/ 	.word	0x00000002
        /*0030*/ 	.string	""
        /*0030*/ 	.string	"ptxas"
        /*0030*/ 	.string	"Cuda compilation tools, release 13.0, V13.0.88"
        /*0030*/ 	.string	"Build cuda_13.0.r13.0/compiler.36424714_0"
        /*0030*/ 	.string	"-arch sm_100 -m 64 "



//--------------------- .note.nv.cuinfo           --------------------------
	.section	.note.nv.cuinfo,"",@"SHT_NOTE"
	.sectionflags	@"SHF_NOTE_NV_CUINFO"
        /*0018*/ 	.short	0x0002
        /*001a*/ 	.short	0x0064
        /*001c*/ 	.short	0x0082
	.zero		2


//--------------------- .nv.info                  --------------------------
	.section	.nv.info,"",@"SHT_CUDA_INFO"
	.align	4


	//----- nvinfo : EIATTR_REGCOUNT
	.align		4
        /*0000*/ 	.byte	0x04, 0x2f
        /*0002*/ 	.short	(.L_1 - .L_0)
	.align		4
.L_0:
        /*0004*/ 	.word	index@(_Z16add_mat_kernel_0PfS_S_i)
        /*0008*/ 	.word	0x0000000c


	//----- nvinfo : EIATTR_FRAME_SIZE
	.align		4
.L_1:
        /*000c*/ 	.byte	0x04, 0x11
        /*000e*/ 	.short	(.L_3 - .L_2)
	.align		4
.L_2:
        /*0010*/ 	.word	index@(_Z16add_mat_kernel_0PfS_S_i)
        /*0014*/ 	.word	0x00000000


	//----- nvinfo : EIATTR_REGCOUNT
	.align		4
.L_3:
        /*0018*/ 	.byte	0x04, 0x2f
        /*001a*/ 	.short	(.L_5 - .L_4)
	.align		4
.L_4:
        /*001c*/ 	.word	index@(_Z16add_mat_kernel_1PfS_S_i)
        /*0020*/ 	.word	0x0000000c


	//----- nvinfo : EIATTR_FRAME_SIZE
	.align		4
.L_5:
        /*0024*/ 	.byte	0x04, 0x11
        /*0026*/ 	.short	(.L_7 - .L_6)
	.align		4
.L_6:
        /*0028*/ 	.word	index@(_Z16add_mat_kernel_1PfS_S_i)
        /*002c*/ 	.word	0x00000000


	//----- nvinfo : EIATTR_MIN_STACK_SIZE
	.align		4
.L_7:
        /*0030*/ 	.byte	0x04, 0x12
        /*0032*/ 	.short	(.L_9 - .L_8)
	.align		4
.L_8:
        /*0034*/ 	.word	index@(_Z16add_mat_kernel_1PfS_S_i)
        /*0038*/ 	.word	0x00000000


	//----- nvinfo : EIATTR_MIN_STACK_SIZE
	.align		4
.L_9:
        /*003c*/ 	.byte	0x04, 0x12
        /*003e*/ 	.short	(.L_11 - .L_10)
	.align		4
.L_10:
        /*0040*/ 	.word	index@(_Z16add_mat_kernel_0PfS_S_i)
        /*0044*/ 	.word	0x00000000
.L_11:


//--------------------- .nv.compat                --------------------------
	.section	.nv.compat,"",@"SHT_CUDA_COMPAT_INFO"
	.align	4
        /*0000*/ 	.byte	0x02, 0x09, 0x00, 0x00, 0x02, 0x02, 0x01, 0x00, 0x02, 0x05, 0x05, 0x00, 0x03, 0x07, 0x01, 0x01
        /*0010*/ 	.byte	0x02, 0x03, 0x00, 0x00, 0x02, 0x06, 0x01, 0x00, 0x04, 0x0b, 0x08, 0x00, 0x09, 0x00, 0x00, 0x00
        /*0020*/ 	.byte	0x00, 0x00, 0x00, 0x00


//--------------------- .nv.info._Z16add_mat_kernel_1PfS_S_i --------------------------
	.section	.nv.info._Z16add_mat_kernel_1PfS_S_i,"",@"SHT_CUDA_INFO"
	.sectionflags	@""
	.align	4


	//----- nvinfo : EIATTR_CUDA_API_VERSION
	.align		4
        /*0000*/ 	.byte	0x04, 0x37
        /*0002*/ 	.short	(.L_13 - .L_12)
.L_12:
        /*0004*/ 	.word	0x00000082


	//----- nvinfo : EIATTR_KPARAM_INFO
	.align		4
.L_13:
        /*0008*/ 	.byte	0x04, 0x17
        /*000a*/ 	.short	(.L_15 - .L_14)
.L_14:
        /*000c*/ 	.word	0x00000000
        /*0010*/ 	.short	0x0003
        /*0012*/ 	.short	0x0018
        /*0014*/ 	.byte	0x00, 0xf0, 0x11, 0x00


	//----- nvinfo : EIATTR_KPARAM_INFO
	.align		4
.L_15:
        /*0018*/ 	.byte	0x04, 0x17
        /*001a*/ 	.short	(.L_17 - .L_16)
.L_16:
        /*001c*/ 	.word	0x00000000
        /*0020*/ 	.short	0x0002
        /*0022*/ 	.short	0x0010
        /*0024*/ 	.byte	0x00, 0xf5, 0x21, 0x00


	//----- nvinfo : EIATTR_KPARAM_INFO
	.align		4
.L_17:
        /*0028*/ 	.byte	0x04, 0x17
        /*002a*/ 	.short	(.L_19 - .L_18)
.L_18:
        /*002c*/ 	.word	0x00000000
        /*0030*/ 	.short	0x0001
        /*0032*/ 	.short	0x0008
        /*0034*/ 	.byte	0x00, 0xf5, 0x21, 0x00


	//----- nvinfo : EIATTR_KPARAM_INFO
	.align		4
.L_19:
        /*0038*/ 	.byte	0x04, 0x17
        /*003a*/ 	.short	(.L_21 - .L_20)
.L_20:
        /*003c*/ 	.word	0x00000000
        /*0040*/ 	.short	0x0000
        /*0042*/ 	.short	0x0000
        /*0044*/ 	.byte	0x00, 0xf5, 0x21, 0x00


	//----- nvinfo : EIATTR_SPARSE_MMA_MASK
	.align		4
.L_21:
        /*0048*/ 	.byte	0x03, 0x50
        /*004a*/ 	.short	0x0000


	//----- nvinfo : EIATTR_MAXREG_COUNT
	.align		4
        /*004c*/ 	.byte	0x03, 0x1b
        /*004e*/ 	.short	0x00ff


	//----- nvinfo : EIATTR_MERCURY_ISA_VERSION
	.align		4
        /*0050*/ 	.byte	0x03, 0x5f
        /*0052*/ 	.short	0x0101


	//----- nvinfo : EIATTR_VRC_CTA_INIT_COUNT
	.align		4
        /*0054*/ 	.byte	0x02, 0x4a
	.zero		1
	.zero		1


	//----- nvinfo : EIATTR_EXIT_INSTR_OFFSETS
	.align		4
        /*0058*/ 	.byte	0x04, 0x1c
        /*005a*/ 	.short	(.L_23 - .L_22)


	//   ....[0]....
.L_22:
        /*005c*/ 	.word	0x00000080


	//   ....[1]....
        /*0060*/ 	.word	0x00000140


	//----- nvinfo : EIATTR_CBANK_PARAM_SIZE
	.align		4
.L_23:
        /*0064*/ 	.byte	0x03, 0x19
        /*0066*/ 	.short	0x001c


	//----- nvinfo : EIATTR_PARAM_CBANK
	.align		4
        /*0068*/ 	.byte	0x04, 0x0a
        /*006a*/ 	.short	(.L_25 - .L_24)
	.align		4
.L_24:
        /*006c*/ 	.word	index@(.nv.constant0._Z16add_mat_kernel_1PfS_S_i)
        /*0070*/ 	.short	0x0380
        /*0072*/ 	.short	0x001c


	//----- nvinfo : EIATTR_SW_WAR
	.align		4
.L_25:
        /*0074*/ 	.byte	0x04, 0x36
        /*0076*/ 	.short	(.L_27 - .L_26)
.L_26:
        /*0078*/ 	.word	0x00000008
.L_27:


//--------------------- .nv.info._Z16add_mat_kernel_0PfS_S_i --------------------------
	.section	.nv.info._Z16add_mat_kernel_0PfS_S_i,"",@"SHT_CUDA_INFO"
	.sectionflags	@""
	.align	4


	//----- nvinfo : EIATTR_CUDA_API_VERSION
	.align		4
        /*0000*/ 	.byte	0x04, 0x37
        /*0002*/ 	.short	(.L_29 - .L_28)
.L_28:
        /*0004*/ 	.word	0x00000082


	//----- nvinfo : EIATTR_KPARAM_INFO
	.align		4
.L_29:
        /*0008*/ 	.byte	0x04, 0x17
        /*000a*/ 	.short	(.L_31 - .L_30)
.L_30:
        /*000c*/ 	.word	0x00000000
        /*0010*/ 	.short	0x0003
        /*0012*/ 	.short	0x0018
        /*0014*/ 	.byte	0x00, 0xf0, 0x11, 0x00


	//----- nvinfo : EIATTR_KPARAM_INFO
	.align		4
.L_31:
        /*0018*/ 	.byte	0x04, 0x17
        /*001a*/ 	.short	(.L_33 - .L_32)
.L_32:
        /*001c*/ 	.word	0x00000000
        /*0020*/ 	.short	0x0002
        /*0022*/ 	.short	0x0010
        /*0024*/ 	.byte	0x00, 0xf5, 0x21, 0x00


	//----- nvinfo : EIATTR_KPARAM_INFO
	.align		4
.L_33:
        /*0028*/ 	.byte	0x04, 0x17
        /*002a*/ 	.short	(.L_35 - .L_34)
.L_34:
        /*002c*/ 	.word	0x00000000
        /*0030*/ 	.short	0x0001
        /*0032*/ 	.short	0x0008
        /*0034*/ 	.byte	0x00, 0xf5, 0x21, 0x00


	//----- nvinfo : EIATTR_KPARAM_INFO
	.align		4
.L_35:
        /*0038*/ 	.byte	0x04, 0x17
        /*003a*/ 	.short	(.L_37 - .L_36)
.L_36:
        /*003c*/ 	.word	0x00000000
        /*0040*/ 	.short	0x0000
        /*0042*/ 	.short	0x0000
        /*0044*/ 	.byte	0x00, 0xf5, 0x21, 0x00


	//----- nvinfo : EIATTR_SPARSE_MMA_MASK
	.align		4
.L_37:
        /*0048*/ 	.byte	0x03, 0x50
        /*004a*/ 	.short	0x0000


	//----- nvinfo : EIATTR_MAXREG_COUNT
	.align		4
        /*004c*/ 	.byte	0x03, 0x1b
        /*004e*/ 	.short	0x00ff


	//----- nvinfo : EIATTR_MERCURY_ISA_VERSION
	.align		4
        /*0050*/ 	.byte	0x03, 0x5f
        /*0052*/ 	.short	0x0101


	//----- nvinfo : EIATTR_VRC_CTA_INIT_COUNT
	.align		4
        /*0054*/ 	.byte	0x02, 0x4a
	.zero		1
	.zero		1


	//----- nvinfo : EIATTR_EXIT_INSTR_OFFSETS
	.align		4
        /*0058*/ 	.byte	0x04, 0x1c
        /*005a*/ 	.short	(.L_39 - .L_38)


	//   ....[0]....
.L_38:
        /*005c*/ 	.word	0x000000d0


	//   ....[1]....
        /*0060*/ 	.word	0x00000190


	//----- nvinfo : EIATTR_CBANK_PARAM_SIZE
	.align		4
.L_39:
        /*0064*/ 	.byte	0x03, 0x19
        /*0066*/ 	.short	0x001c


	//----- nvinfo : EIATTR_PARAM_CBANK
	.align		4
        /*0068*/ 	.byte	0x04, 0x0a
        /*006a*/ 	.short	(.L_41 - .L_40)
	.align		4
.L_40:
        /*006c*/ 	.word	index@(.nv.constant0._Z16add_mat_kernel_0PfS_S_i)
        /*0070*/ 	.short	0x0380
        /*0072*/ 	.short	0x001c


	//----- nvinfo : EIATTR_SW_WAR
	.align		4
.L_41:
        /*0074*/ 	.byte	0x04, 0x36
        /*0076*/ 	.short	(.L_43 - .L_42)
.L_42:
        /*0078*/ 	.word	0x00000008
.L_43:


//--------------------- .nv.callgraph             --------------------------
	.section	.nv.callgraph,"",@"SHT_CUDA_CALLGRAPH"
	.align	4
	.sectionentsize	8
	.align		4
        /*0000*/ 	.word	0x00000000
	.align		4
        /*0004*/ 	.word	0xffffffff
	.align		4
        /*0008*/ 	.word	0x00000000
	.align		4
        /*000c*/ 	.word	0xfffffffe
	.align		4
        /*0010*/ 	.word	0x00000000
	.align		4
        /*0014*/ 	.word	0xfffffffd
	.align		4
        /*0018*/ 	.word	0x00000000
	.align		4
        /*001c*/ 	.word	0xfffffffc


//--------------------- .text._Z16add_mat_kernel_1PfS_S_i --------------------------
	.section	.text._Z16add_mat_kernel_1PfS_S_i,"ax",@progbits
	.align	128
        .global         _Z16add_mat_kernel_1PfS_S_i
        .type           _Z16add_mat_kernel_1PfS_S_i,@function
        .size           _Z16add_mat_kernel_1PfS_S_i,(.L_x_2 - _Z16add_mat_kernel_1PfS_S_i)
        .other          _Z16add_mat_kernel_1PfS_S_i,@"STO_CUDA_ENTRY STV_DEFAULT"
_Z16add_mat_kernel_1PfS_S_i:
.text._Z16add_mat_kernel_1PfS_S_i:
[----:B------:R-:W-:Y:S01]  /*0000*/  LDC R1, c[0x0][0x37c] ;  /* 0x0000df00ff017b82 */ /* 0x000fe20000000800 */
[----:B------:R-:W0:Y:S07]  /*0010*/  S2R R0, SR_TID.X ;  /* 0x0000000000007919 */ /* 0x000e2e0000002100 */
[----:B------:R-:W0:Y:S01]  /*0020*/  S2UR UR5, SR_CTAID.X ;  /* 0x00000000000579c3 */ /* 0x000e220000002500 */
[----:B------:R-:W1:Y:S07]  /*0030*/  LDCU UR4, c[0x0][0x398] ;  /* 0x00007300ff0477ac */ /* 0x000e6e0008000800 */
[----:B------:R-:W0:Y:S01]  /*0040*/  LDC R9, c[0x0][0x360] ;  /* 0x0000d800ff097b82 */ /* 0x000e220000000800 */
[----:B-1----:R-:W-:Y:S01]  /*0050*/  UIMAD UR4, UR4, UR4, URZ ;  /* 0x00000004040472a4 */ /* 0x002fe2000f8e02ff */
[----:B0-----:R-:W-:-:S05]  /*0060*/  IMAD R9, R9, UR5, R0 ;  /* 0x0000000509097c24 */ /* 0x001fca000f8e0200 */
[----:B------:R-:W-:-:S13]  /*0070*/  ISETP.GE.AND P0, PT, R9, UR4, PT ;  /* 0x0000000409007c0c */ /* 0x000fda000bf06270 */
[----:B------:R-:W-:Y:S05]  /*0080*/  @P0 EXIT ;  /* 0x000000000000094d */ /* 0x000fea0003800000 */
[----:B------:R-:W0:Y:S01]  /*0090*/  LDC.64 R2, c[0x0][0x380] ;  /* 0x0000e000ff027b82 */ /* 0x000e220000000a00 */
[----:B------:R-:W1:Y:S07]  /*00a0*/  LDCU.64 UR4, c[0x0][0x358] ;  /* 0x00006b00ff0477ac */ /* 0x000e6e0008000a00 */
[----:B------:R-:W2:Y:S08]  /*00b0*/  LDC.64 R4, c[0x0][0x388] ;  /* 0x0000e200ff047b82 */ /* 0x000eb00000000a00 */
[----:B------:R-:W3:Y:S01]  /*00c0*/  LDC.64 R6, c[0x0][0x390] ;  /* 0x0000e400ff067b82 */ /* 0x000ee20000000a00 */
[----:B0-----:R-:W-:-:S06]  /*00d0*/  IMAD.WIDE R2, R9, 0x4, R2 ;  /* 0x0000000409027825 */ /* 0x001fcc00078e0202 */
[----:B-1----:R-:W4:Y:S01]  /*00e0*/  LDG.E R2, desc[UR4][R2.64] ;  /* 0x0000000402027981 */ /* 0x002f22000c1e1900 */
[----:B--2---:R-:W-:-:S06]  /*00f0*/  IMAD.WIDE R4, R9, 0x4, R4 ;  /* 0x0000000409047825 */ /* 0x004fcc00078e0204 */
[----:B------:R-:W4:Y:S01]  /*0100*/  LDG.E R5, desc[UR4][R4.64] ;  /* 0x0000000404057981 */ /* 0x000f22000c1e1900 */
[----:B---3--:R-:W-:-:S04]  /*0110*/  IMAD.WIDE R6, R9, 0x4, R6 ;  /* 0x0000000409067825 */ /* 0x008fc800078e0206 */
[----:B----4-:R-:W-:-:S05]  /*0120*/  FADD R9, R2, R5 ;  /* 0x0000000502097221 */ /* 0x010fca0000000000 */
[----:B------:R-:W-:Y:S01]  /*0130*/  STG.E desc[UR4][R6.64], R9 ;  /* 0x0000000906007986 */ /* 0x000fe2000c101904 */
[----:B------:R-:W-:Y:S05]  /*0140*/  EXIT ;  /* 0x000000000000794d */ /* 0x000fea0003800000 */
.L_x_0:
[----:B------:R-:W-:-:S00]  /*0150*/  BRA `(.L_x_0) ;  /* 0xfffffffc00fc7947 */ /* 0x000fc0000383ffff */
[----:B------:R-:W-:-:S00]  /*0160*/  NOP ;  /* 0x0000000000007918 */ /* 0x000fc00000000000 */
        /* <DEDUP_REMOVED lines=9> */
.L_x_2:


//--------------------- .text._Z16add_mat_kernel_0PfS_S_i --------------------------
	.section	.text._Z16add_mat_kernel_0PfS_S_i,"ax",@progbits
	.align	128
        .global         _Z16add_mat_kernel_0PfS_S_i
        .type           _Z16add_mat_kernel_0PfS_S_i,@function
        .size           _Z16add_mat_kernel_0PfS_S_i,(.L_x_3 - _Z16add_mat_kernel_0PfS_S_i)
        .other          _Z16add_mat_kernel_0PfS_S_i,@"STO_CUDA_ENTRY STV_DEFAULT"
_Z16add_mat_kernel_0PfS_S_i:
.text._Z16add_mat_kernel_0PfS_S_i:
[----:B------:R-:W-:Y:S01]  /*0000*/  LDC R1, c[0x0][0x37c] ;  /* 0x0000df00ff017b82 */ /* 0x000fe20000000800 */
[----:B------:R-:W0:Y:S07]  /*0010*/  S2R R3, SR_TID.X ;  /* 0x0000000000037919 */ /* 0x000e2e0000002100 */
[----:B------:R-:W0:Y:S01]  /*0020*/  S2UR UR4, SR_CTAID.X ;  /* 0x00000000000479c3 */ /* 0x000e220000002500 */
[----:B------:R-:W1:Y:S01]  /*0030*/  LDCU UR6, c[0x0][0x398] ;  /* 0x00007300ff0677ac */ /* 0x000e620008000800 */
[----:B------:R-:W2:Y:S06]  /*0040*/  S2R R5, SR_TID.Y ;  /* 0x0000000000057919 */ /* 0x000eac0000002200 */
[----:B------:R-:W0:Y:S08]  /*0050*/  LDC R0, c[0x0][0x360] ;  /* 0x0000d800ff007b82 */ /* 0x000e300000000800 */
[----:B------:R-:W2:Y:S08]  /*0060*/  S2UR UR5, SR_CTAID.Y ;  /* 0x00000000000579c3 */ /* 0x000eb00000002600 */
[----:B------:R-:W2:Y:S01]  /*0070*/  LDC R2, c[0x0][0x364] ;  /* 0x0000d900ff027b82 */ /* 0x000ea20000000800 */
[----:B0-----:R-:W-:Y:S01]  /*0080*/  IMAD R0, R0, UR4, R3 ;  /* 0x0000000400007c24 */ /* 0x001fe2000f8e0203 */
[----:B-1----:R-:W-:Y:S01]  /*0090*/  UIMAD UR4, UR6, UR6, URZ ;  /* 0x00000006060472a4 */ /* 0x002fe2000f8e02ff */
[----:B--2---:R-:W-:-:S04]  /*00a0*/  IMAD R3, R2, UR5, R5 ;  /* 0x0000000502037c24 */ /* 0x004fc8000f8e0205 */
[----:B------:R-:W-:-:S05]  /*00b0*/  IMAD R9, R3, UR6, R0 ;  /* 0x0000000603097c24 */ /* 0x000fca000f8e0200 */
        /* <DEDUP_REMOVED lines=14> */
.L_x_1:
        /* <DEDUP_REMOVED lines=14> */
.L_x_3:


//--------------------- .nv.shared.reserved.0     --------------------------
	.section	.nv.shared.reserved.0,"aw",@nobits
	.weak		__nv_reservedSMEM_offset_0_alias
	.size		__nv_reservedSMEM_offset_0_alias, 0, 64
	.other		__nv_reservedSMEM_offset_0_alias,@"STO_CUDA_RESERVED_SHARED STV_DEFAULT"
__nv_reservedSMEM_offset_0_alias:
	.zero		0
	.zero		64


//--------------------- .nv.constant0._Z16add_mat_kernel_1PfS_S_i --------------------------
	.section	.nv.constant0._Z16add_mat_kernel_1PfS_S_i,"a",@progbits
	.sectionflags	@""
	.align	4
.nv.constant0._Z16add_mat_kernel_1PfS_S_i:
	.zero		924


//--------------------- .nv.constant0._Z16add_mat_kernel_0PfS_S_i --------------------------
	.section	.nv.constant0._Z16add_mat_kernel_0PfS_S_i,"a",@progbits
	.sectionflags	@""
	.align	4
.nv.constant0._Z16add_mat_kernel_0PfS_S_i:
	.zero		924


//--------------------- SYMBOLS --------------------------

	.type		.nv.reservedSmem.offset0,@object
	.size		.nv.reservedSmem.offset0,0x4
